	.headerflags	@"EF_CUDA_TEXMODE_UNIFIED EF_CUDA_64BIT_ADDRESS EF_CUDA_ACCELERATORS EF_CUDA_SM90 EF_CUDA_VIRTUAL_SM(EF_CUDA_SM90)"
	.elftype	@"ET_EXEC"


//--------------------- .nv.info                  --------------------------
	.section	.nv.info,"",@"SHT_CUDA_INFO"
	.align	4


	//----- nvinfo : EIATTR_REGCOUNT
	.align		4
        /*0000*/ 	.byte	0x04, 0x2f
        /*0002*/ 	.short	(.L_3 - .L_2)
	.align		4
.L_2:
        /*0004*/ 	.word	index@(triton_poi_fused__native_batch_norm_legit_no_training_relu_0)
        /*0008*/ 	.word	0x00000020


	//----- nvinfo : EIATTR_MIN_STACK_SIZE
	.align		4
.L_3:
        /*000c*/ 	.byte	0x04, 0x12
        /*000e*/ 	.short	(.L_5 - .L_4)
	.align		4
.L_4:
        /*0010*/ 	.word	index@(triton_poi_fused__native_batch_norm_legit_no_training_relu_0)
        /*0014*/ 	.word	0x00000000


	//----- nvinfo : EIATTR_FRAME_SIZE
	.align		4
.L_5:
        /*0018*/ 	.byte	0x04, 0x11
        /*001a*/ 	.short	(.L_7 - .L_6)
	.align		4
.L_6:
        /*001c*/ 	.word	index@(triton_poi_fused__native_batch_norm_legit_no_training_relu_0)
        /*0020*/ 	.word	0x00000000


	//----- nvinfo : EIATTR_MIN_STACK_SIZE
	.align		4
.L_7:
        /*0024*/ 	.byte	0x04, 0x12
        /*0026*/ 	.short	(.L_9 - .L_8)
	.align		4
.L_8:
        /*0028*/ 	.word	index@(triton_poi_fused__native_batch_norm_legit_no_training_relu_0)
        /*002c*/ 	.word	0x00000000
.L_9:


//--------------------- .nv.info.triton_poi_fused__native_batch_norm_legit_no_training_relu_0 --------------------------
	.section	.nv.info.triton_poi_fused__native_batch_norm_legit_no_training_relu_0,"",@"SHT_CUDA_INFO"
	.sectionflags	@""
	.align	4


	//----- nvinfo : EIATTR_CUDA_API_VERSION
	.align		4
        /*0000*/ 	.byte	0x04, 0x37
        /*0002*/ 	.short	(.L_11 - .L_10)
.L_10:
        /*0004*/ 	.word	0x0000007c


	//----- nvinfo : EIATTR_KPARAM_INFO
	.align		4
.L_11:
        /*0008*/ 	.byte	0x04, 0x17
        /*000a*/ 	.short	(.L_13 - .L_12)
.L_12:
        /*000c*/ 	.word	0x00000000
        /*0010*/ 	.short	0x0006
        /*0012*/ 	.short	0x0030
        /*0014*/ 	.byte	0x00, 0xf0, 0x11, 0x00


	//----- nvinfo : EIATTR_KPARAM_INFO
	.align		4
.L_13:
        /*0018*/ 	.byte	0x04, 0x17
        /*001a*/ 	.short	(.L_15 - .L_14)
.L_14:
        /*001c*/ 	.word	0x00000000
        /*0020*/ 	.short	0x0005
        /*0022*/ 	.short	0x0028
        /*0024*/ 	.byte	0x00, 0xf4, 0x21, 0x00


	//----- nvinfo : EIATTR_KPARAM_INFO
	.align		4
.L_15:
        /*0028*/ 	.byte	0x04, 0x17
        /*002a*/ 	.short	(.L_17 - .L_16)
.L_16:
        /*002c*/ 	.word	0x00000000
        /*0030*/ 	.short	0x0004
        /*0032*/ 	.short	0x0020
        /*0034*/ 	.byte	0x00, 0xf4, 0x21, 0x00


	//----- nvinfo : EIATTR_KPARAM_INFO
	.align		4
.L_17:
        /*0038*/ 	.byte	0x04, 0x17
        /*003a*/ 	.short	(.L_19 - .L_18)
.L_18:
        /*003c*/ 	.word	0x00000000
        /*0040*/ 	.short	0x0003
        /*0042*/ 	.short	0x0018
        /*0044*/ 	.byte	0x00, 0xf4, 0x21, 0x00


	//----- nvinfo : EIATTR_KPARAM_INFO
	.align		4
.L_19:
        /*0048*/ 	.byte	0x04, 0x17
        /*004a*/ 	.short	(.L_21 - .L_20)
.L_20:
        /*004c*/ 	.word	0x00000000
        /*0050*/ 	.short	0x0002
        /*0052*/ 	.short	0x0010
        /*0054*/ 	.byte	0x00, 0xf4, 0x21, 0x00


	//----- nvinfo : EIATTR_KPARAM_INFO
	.align		4
.L_21:
        /*0058*/ 	.byte	0x04, 0x17
        /*005a*/ 	.short	(.L_23 - .L_22)
.L_22:
        /*005c*/ 	.word	0x00000000
        /*0060*/ 	.short	0x0001
        /*0062*/ 	.short	0x0008
        /*0064*/ 	.byte	0x00, 0xf4, 0x21, 0x00


	//----- nvinfo : EIATTR_KPARAM_INFO
	.align		4
.L_23:
        /*0068*/ 	.byte	0x04, 0x17
        /*006a*/ 	.short	(.L_25 - .L_24)
.L_24:
        /*006c*/ 	.word	0x00000000
        /*0070*/ 	.short	0x0000
        /*0072*/ 	.short	0x0000
        /*0074*/ 	.byte	0x00, 0xf4, 0x21, 0x00


	//----- nvinfo : EIATTR_SPARSE_MMA_MASK
	.align		4
.L_25:
        /*0078*/ 	.byte	0x03, 0x50
        /*007a*/ 	.short	0x0000


	//----- nvinfo : EIATTR_MAXREG_COUNT
	.align		4
        /*007c*/ 	.byte	0x03, 0x1b
        /*007e*/ 	.short	0x00ff


	//----- nvinfo : EIATTR_EXIT_INSTR_OFFSETS
	.align		4
        /*0080*/ 	.byte	0x04, 0x1c
        /*0082*/ 	.short	(.L_27 - .L_26)


	//   ....[0]....
.L_26:
        /*0084*/ 	.word	0x000007e0


	//----- nvinfo : EIATTR_REQNTID
	.align		4
.L_27:
        /*0088*/ 	.byte	0x04, 0x10
        /*008a*/ 	.short	(.L_29 - .L_28)
.L_28:
        /*008c*/ 	.word	0x00000080
        /*0090*/ 	.word	0x00000001
        /*0094*/ 	.word	0x00000001


	//----- nvinfo : EIATTR_CBANK_PARAM_SIZE
	.align		4
.L_29:
        /*0098*/ 	.byte	0x03, 0x19
        /*009a*/ 	.short	0x0034


	//----- nvinfo : EIATTR_PARAM_CBANK
	.align		4
        /*009c*/ 	.byte	0x04, 0x0a
        /*009e*/ 	.short	(.L_31 - .L_30)
	.align		4
.L_30:
        /*00a0*/ 	.word	index@(.nv.constant0.triton_poi_fused__native_batch_norm_legit_no_training_relu_0)
        /*00a4*/ 	.short	0x0210
        /*00a6*/ 	.short	0x0034


	//----- nvinfo : EIATTR_SW_WAR
	.align		4
.L_31:
        /*00a8*/ 	.byte	0x04, 0x36
        /*00aa*/ 	.short	(.L_33 - .L_32)
.L_32:
        /*00ac*/ 	.word	0x00000008
.L_33:


//--------------------- .nv.callgraph             --------------------------
	.section	.nv.callgraph,"",@"SHT_CUDA_CALLGRAPH"
	.align	4
	.sectionentsize	8
	.align		4
        /*0000*/ 	.word	0x00000000
	.align		4
        /*0004*/ 	.word	0xffffffff
	.align		4
        /*0008*/ 	.word	0x00000000
	.align		4
        /*000c*/ 	.word	0xfffffffe
	.align		4
        /*0010*/ 	.word	0x00000000
	.align		4
        /*0014*/ 	.word	0xfffffffd
	.align		4
        /*0018*/ 	.word	0x00000000
	.align		4
        /*001c*/ 	.word	0xfffffffc


//--------------------- .nv.constant4             --------------------------
	.section	.nv.constant4,"a",@progbits
	.align	8
	.align		8
.nv.constant4:
        /*0000*/ 	.dword	_$_str
	.align		8
        /*0008*/ 	.dword	_$_str_$_2


//--------------------- .text.triton_poi_fused__native_batch_norm_legit_no_training_relu_0 --------------------------
	.section	.text.triton_poi_fused__native_batch_norm_legit_no_training_relu_0,"ax",@progbits
	.align	128
        .global         triton_poi_fused__native_batch_norm_legit_no_training_relu_0
        .type           triton_poi_fused__native_batch_norm_legit_no_training_relu_0,@function
        .size           triton_poi_fused__native_batch_norm_legit_no_training_relu_0,(.L_x_1 - triton_poi_fused__native_batch_norm_legit_no_training_relu_0)
        .other          triton_poi_fused__native_batch_norm_legit_no_training_relu_0,@"STO_CUDA_ENTRY STV_DEFAULT"
triton_poi_fused__native_batch_norm_legit_no_training_relu_0:
.text.triton_poi_fused__native_batch_norm_legit_no_training_relu_0:
[----:B------:R-:W-:Y:S01]  /*0000*/  LDC R1, c[0x0][0x28] ;  /* 0x00000a00ff017b82 */ /* 0x000fe20000000800 */
[----:B------:R-:W1:Y:S01]  /*0010*/  S2R R0, SR_TID.X ;  /* 0x0000000000007919 */ /* 0x000e620000002100 */
[----:B------:R-:W-:-:S06]  /*0020*/  ULDC.64 UR4, c[0x0][0x208] ;  /* 0x0000820000047ab9 */ /* 0x000fcc0000000a00 */
[----:B------:R-:W2:Y:S01]  /*0030*/  LDC.64 R16, c[0x0][0x218] ;  /* 0x00008600ff107b82 */ /* 0x000ea20000000a00 */
[----:B------:R-:W3:Y:S07]  /*0040*/  S2R R5, SR_CTAID.X ;  /* 0x0000000000057919 */ /* 0x000eee0000002500 */
[----:B------:R-:W4:Y:S08]  /*0050*/  LDC.64 R14, c[0x0][0x210] ;  /* 0x00008400ff0e7b82 */ /* 0x000f300000000a00 */
[----:B------:R-:W5:Y:S01]  /*0060*/  LDC.64 R12, c[0x0][0x230] ;  /* 0x00008c00ff0c7b82 */ /* 0x000f620000000a00 */
[----:B-1----:R-:W-:-:S02]  /*0070*/  SHF.L.U32 R0, R0, 0x2, RZ ;  /* 0x0000000200007819 */ /* 0x002fc400000006ff */
[----:B---3--:R-:W-:Y:S02]  /*0080*/  SHF.R.S32.HI R3, RZ, 0x15, R5 ;  /* 0x00000015ff037819 */ /* 0x008fe40000011405 */
[----:B------:R-:W-:Y:S02]  /*0090*/  LOP3.LUT R0, R0, 0x1fc, RZ, 0xc0, !PT ;  /* 0x000001fc00007812 */ /* 0x000fe400078ec0ff */
[----:B------:R-:W-:Y:S02]  /*00a0*/  SGXT R3, R3, 0x1 ;  /* 0x000000010303781a */ /* 0x000fe40000000200 */
[----:B------:R-:W-:-:S04]  /*00b0*/  LEA R18, R5, R0, 0xa ;  /* 0x0000000005127211 */ /* 0x000fc800078e50ff */
[----:B------:R-:W-:-:S04]  /*00c0*/  LEA.HI R0, R3, R18, RZ, 0x10 ;  /* 0x0000001203007211 */ /* 0x000fc800078f80ff */
[----:B------:R-:W-:Y:S02]  /*00d0*/  IADD3 R4, R0, 0x200, RZ ;  /* 0x0000020000047810 */ /* 0x000fe40007ffe0ff */
[----:B------:R-:W-:Y:S02]  /*00e0*/  PRMT R2, R0, 0xbb32, RZ ;  /* 0x0000bb3200027816 */ /* 0x000fe400000000ff */
[----:B------:R-:W-:Y:S02]  /*00f0*/  PRMT R3, R4, 0xbb32, RZ ;  /* 0x0000bb3204037816 */ /* 0x000fe400000000ff */
[----:B------:R-:W-:Y:S01]  /*0100*/  PRMT R0, R0, 0x7632, R0 ;  /* 0x0000763200007816 */ /* 0x000fe20000000000 */
[----:B------:R-:W-:Y:S01]  /*0110*/  IMAD R5, R2, 0x2d83, RZ ;  /* 0x00002d8302057824 */ /* 0x000fe200078e02ff */
[----:B------:R-:W-:Y:S01]  /*0120*/  PRMT R4, R4, 0x7632, R4 ;  /* 0x0000763204047816 */ /* 0x000fe20000000004 */
[----:B------:R-:W-:-:S03]  /*0130*/  IMAD R6, R3, 0x2d83, RZ ;  /* 0x00002d8303067824 */ /* 0x000fc600078e02ff */
[----:B------:R-:W-:Y:S02]  /*0140*/  SHF.R.S32.HI R2, RZ, 0x10, R5 ;  /* 0x00000010ff027819 */ /* 0x000fe40000011405 */
[----:B------:R-:W-:Y:S02]  /*0150*/  SHF.R.S32.HI R3, RZ, 0x10, R6 ;  /* 0x00000010ff037819 */ /* 0x000fe40000011406 */
[----:B------:R-:W-:Y:S02]  /*0160*/  LOP3.LUT R2, R2, 0xffff, RZ, 0xc0, !PT ;  /* 0x0000ffff02027812 */ /* 0x000fe400078ec0ff */
[----:B------:R-:W-:Y:S02]  /*0170*/  LOP3.LUT R3, R3, 0xffff, RZ, 0xc0, !PT ;  /* 0x0000ffff03037812 */ /* 0x000fe400078ec0ff */
[----:B------:R-:W-:Y:S02]  /*0180*/  SHF.R.U32.HI R2, RZ, 0xf, R2 ;  /* 0x0000000fff027819 */ /* 0x000fe40000011602 */
[----:B------:R-:W-:-:S02]  /*0190*/  SHF.R.U32.HI R3, RZ, 0xf, R3 ;  /* 0x0000000fff037819 */ /* 0x000fc40000011603 */
[----:B------:R-:W-:Y:S02]  /*01a0*/  LEA.HI.SX32 R2, R5, R2, 0xd ;  /* 0x0000000205027211 */ /* 0x000fe400078f6aff */
[----:B------:R-:W-:Y:S02]  /*01b0*/  LEA.HI.SX32 R3, R6, R3, 0xd ;  /* 0x0000000306037211 */ /* 0x000fe400078f6aff */
[----:B------:R-:W-:Y:S02]  /*01c0*/  PRMT R5, R2, 0x9910, RZ ;  /* 0x0000991002057816 */ /* 0x000fe400000000ff */
[----:B------:R-:W-:Y:S02]  /*01d0*/  PRMT R6, R3, 0x9910, RZ ;  /* 0x0000991003067816 */ /* 0x000fe400000000ff */
[----:B------:R-:W1:Y:S01]  /*01e0*/  LDC.64 R2, c[0x0][0x220] ;  /* 0x00008800ff027b82 */ /* 0x000e620000000a00 */
[----:B------:R-:W-:-:S04]  /*01f0*/  IMAD R5, R5, 0x2d, RZ ;  /* 0x0000002d05057824 */ /* 0x000fc800078e02ff */
[----:B------:R-:W-:Y:S02]  /*0200*/  IMAD.MOV R7, RZ, RZ, -R5 ;  /* 0x000000ffff077224 */ /* 0x000fe400078e0a05 */
[----:B------:R-:W-:-:S03]  /*0210*/  IMAD R5, R6, 0x2d, RZ ;  /* 0x0000002d06057824 */ /* 0x000fc600078e02ff */
[----:B------:R-:W-:Y:S02]  /*0220*/  PRMT R7, R7, 0x7710, RZ ;  /* 0x0000771007077816 */ /* 0x000fe400000000ff */
[----:B------:R-:W-:-:S03]  /*0230*/  IADD3 R5, RZ, -R5, RZ ;  /* 0x80000005ff057210 */ /* 0x000fc60007ffe0ff */
[----:B------:R-:W-:Y:S01]  /*0240*/  IMAD.IADD R0, R0, 0x1, R7 ;  /* 0x0000000100007824 */ /* 0x000fe200078e0207 */
[----:B------:R-:W-:-:S04]  /*0250*/  PRMT R5, R5, 0x7710, RZ ;  /* 0x0000771005057816 */ /* 0x000fc800000000ff */
[----:B------:R-:W-:Y:S02]  /*0260*/  PRMT R23, R0, 0x9910, RZ ;  /* 0x0000991000177816 */ /* 0x000fe400000000ff */
[----:B------:R-:W-:-:S03]  /*0270*/  IADD3 R4, R4, R5, RZ ;  /* 0x0000000504047210 */ /* 0x000fc60007ffe0ff */
[----:B-1----:R-:W-:Y:S01]  /*0280*/  IMAD.WIDE R8, R23, 0x4, R2 ;  /* 0x0000000417087825 */ /* 0x002fe200078e0202 */
[----:B------:R-:W-:-:S04]  /*0290*/  PRMT R19, R4, 0x9910, RZ ;  /* 0x0000991004137816 */ /* 0x000fc800000000ff */
[----:B------:R-:W3:Y:S01]  /*02a0*/  LDG.E.EL R20, desc[UR4][R8.64] ;  /* 0x0000000408147981 */ /* 0x000ee2000c2e1900 */
[----:B------:R-:W-:Y:S02]  /*02b0*/  IMAD.WIDE R10, R19, 0x4, R2 ;  /* 0x00000004130a7825 */ /* 0x000fe400078e0202 */
[----:B------:R-:W1:Y:S03]  /*02c0*/  LDC.64 R2, c[0x0][0x228] ;  /* 0x00008a00ff027b82 */ /* 0x000e660000000a00 */
[----:B------:R-:W3:Y:S01]  /*02d0*/  LDG.E.EL R21, desc[UR4][R10.64] ;  /* 0x000000040a157981 */ /* 0x000ee2000c2e1900 */
[----:B--2---:R-:W-:-:S04]  /*02e0*/  IMAD.WIDE R26, R23, 0x4, R16 ;  /* 0x00000004171a7825 */ /* 0x004fc800078e0210 */
[----:B----4-:R-:W-:Y:S01]  /*02f0*/  IMAD.WIDE R14, R18, 0x4, R14 ;  /* 0x00000004120e7825 */ /* 0x010fe200078e020e */
[----:B------:R-:W2:Y:S04]  /*0300*/  LDG.E.EL R0, desc[UR4][R26.64] ;  /* 0x000000041a007981 */ /* 0x000ea8000c2e1900 */
[----:B------:R-:W2:Y:S01]  /*0310*/  LDG.E.128 R4, desc[UR4][R14.64] ;  /* 0x000000040e047981 */ /* 0x000ea2000c1e1d00 */
[----:B------:R-:W-:-:S03]  /*0320*/  IMAD.WIDE R16, R19, 0x4, R16 ;  /* 0x0000000413107825 */ /* 0x000fc600078e0210 */
[----:B------:R-:W4:Y:S04]  /*0330*/  LDG.E.128 R8, desc[UR4][R14.64+0x800] ;  /* 0x000800040e087981 */ /* 0x000f28000c1e1d00 */
[----:B------:R-:W4:Y:S01]  /*0340*/  LDG.E.EL R16, desc[UR4][R16.64] ;  /* 0x0000000410107981 */ /* 0x000f22000c2e1900 */
[----:B01----:R-:W-:-:S04]  /*0350*/  IMAD.WIDE R24, R23, 0x4, R2 ;  /* 0x0000000417187825 */ /* 0x003fc800078e0202 */
[----:B-----5:R-:W-:Y:S02]  /*0360*/  IMAD.WIDE R22, R23, 0x4, R12 ;  /* 0x0000000417167825 */ /* 0x020fe400078e020c */
[----:B------:R-:W5:Y:S04]  /*0370*/  LDG.E.EL R24, desc[UR4][R24.64] ;  /* 0x0000000418187981 */ /* 0x000f68000c2e1900 */
[----:B------:R-:W5:Y:S01]  /*0380*/  LDG.E.EL R23, desc[UR4][R22.64] ;  /* 0x0000000416177981 */ /* 0x000f62000c2e1900 */
[----:B------:R-:W-:-:S04]  /*0390*/  IMAD.WIDE R2, R19, 0x4, R2 ;  /* 0x0000000413027825 */ /* 0x000fc800078e0202 */
[----:B------:R-:W-:Y:S02]  /*03a0*/  IMAD.WIDE R28, R19, 0x4, R12 ;  /* 0x00000004131c7825 */ /* 0x000fe400078e020c */
[----:B------:R0:W4:Y:S04]  /*03b0*/  LDG.E.EL R12, desc[UR4][R2.64] ;  /* 0x00000004020c7981 */ /* 0x000128000c2e1900 */
[----:B------:R-:W4:Y:S01]  /*03c0*/  LDG.E.EL R13, desc[UR4][R28.64] ;  /* 0x000000041c0d7981 */ /* 0x000f22000c2e1900 */
[----:B0-----:R-:W-:Y:S01]  /*03d0*/  HFMA2.MMA R3, -RZ, RZ, 1.625, 0 ;  /* 0x3e800000ff037435 */ /* 0x001fe200000001ff */
[----:B---3--:R-:W-:-:S04]  /*03e0*/  FADD R20, R20, 9.9999997473787516356e-06 ;  /* 0x3727c5ac14147421 */ /* 0x008fc80000000000 */
[----:B------:R-:W0:Y:S01]  /*03f0*/  MUFU.SQRT R19, R20 ;  /* 0x0000001400137308 */ /* 0x000e220000002000 */
[----:B------:R-:W-:-:S07]  /*0400*/  FADD R21, R21, 9.9999997473787516356e-06 ;  /* 0x3727c5ac15157421 */ /* 0x000fce0000000000 */
[----:B------:R-:W1:Y:S01]  /*0410*/  MUFU.SQRT R25, R21 ;  /* 0x0000001500197308 */ /* 0x000e620000002000 */
[C---:B0-----:R-:W-:Y:S02]  /*0420*/  FSETP.GT.AND P0, PT, R19.reuse, 8.50705917302346158658e+37, PT ;  /* 0x7e8000001300780b */ /* 0x041fe40003f04000 */
[----:B------:R-:W-:Y:S02]  /*0430*/  FSETP.GEU.AND P2, PT, R19, 1.175494350822287508e-38, PT ;  /* 0x008000001300780b */ /* 0x000fe40003f4e000 */
[C---:B-1----:R-:W-:Y:S02]  /*0440*/  FSETP.GT.AND P1, PT, R25.reuse, 8.50705917302346158658e+37, PT ;  /* 0x7e8000001900780b */ /* 0x042fe40003f24000 */
[----:B------:R-:W-:-:S07]  /*0450*/  FSETP.GEU.AND P3, PT, R25, 1.175494350822287508e-38, PT ;  /* 0x008000001900780b */ /* 0x000fce0003f6e000 */
[----:B------:R-:W-:-:S04]  /*0460*/  @P0 FMUL R19, R19, 0.25 ;  /* 0x3e80000013130820 */ /* 0x000fc80000400000 */
[----:B------:R-:W-:Y:S01]  /*0470*/  @!P2 FMUL R19, R19, 16777216 ;  /* 0x4b8000001313a820 */ /* 0x000fe20000400000 */
[----:B------:R-:W-:-:S05]  /*0480*/  @P1 FMUL R25, R25, 0.25 ;  /* 0x3e80000019191820 */ /* 0x000fca0000400000 */
[----:B------:R-:W0:Y:S01]  /*0490*/  MUFU.RCP R19, R19 ;  /* 0x0000001300137308 */ /* 0x000e220000001000 */
[----:B------:R-:W-:Y:S01]  /*04a0*/  @!P3 FMUL R25, R25, 16777216 ;  /* 0x4b8000001919b820 */ /* 0x000fe20000400000 */
[----:B------:R-:W-:-:S06]  /*04b0*/  FSEL R2, R3, 1, P0 ;  /* 0x3f80000003027808 */ /* 0x000fcc0000000000 */
[----:B------:R-:W1:Y:S01]  /*04c0*/  MUFU.RCP R14, R25 ;  /* 0x00000019000e7308 */ /* 0x000e620000001000 */
[----:B------:R-:W-:Y:S01]  /*04d0*/  FSEL R3, R3, 1, P1 ;  /* 0x3f80000003037808 */ /* 0x000fe20000800000 */
[----:B------:R-:W-:Y:S01]  /*04e0*/  @!P2 FMUL R2, R2, 16777216 ;  /* 0x4b8000000202a820 */ /* 0x000fe20000400000 */
[----:B--2---:R-:W-:-:S03]  /*04f0*/  FADD R4, R4, -R0 ;  /* 0x8000000004047221 */ /* 0x004fc60000000000 */
[----:B------:R-:W-:Y:S01]  /*0500*/  @!P3 FMUL R3, R3, 16777216 ;  /* 0x4b8000000303b820 */ /* 0x000fe20000400000 */
[----:B0-----:R-:W-:Y:S01]  /*0510*/  FMUL R15, R19, R2 ;  /* 0x00000002130f7220 */ /* 0x001fe20000400000 */
[--C-:B------:R-:W-:Y:S01]  /*0520*/  FADD R20, R5, -R0.reuse ;  /* 0x8000000005147221 */ /* 0x100fe20000000000 */
[--C-:B------:R-:W-:Y:S01]  /*0530*/  FADD R6, R6, -R0.reuse ;  /* 0x8000000006067221 */ /* 0x100fe20000000000 */
[----:B------:R-:W-:Y:S01]  /*0540*/  FADD R0, R7, -R0 ;  /* 0x8000000007007221 */ /* 0x000fe20000000000 */
[C---:B------:R-:W-:Y:S01]  /*0550*/  FMUL R5, R15.reuse, R4 ;  /* 0x000000040f057220 */ /* 0x040fe20000400000 */
[C---:B------:R-:W-:Y:S01]  /*0560*/  FMUL R4, R15.reuse, R20 ;  /* 0x000000140f047220 */ /* 0x040fe20000400000 */
[----:B-1----:R-:W-:Y:S02]  /*0570*/  FMUL R14, R14, R3 ;  /* 0x000000030e0e7220 */ /* 0x002fe40000400000 */
[----:B------:R-:W0:Y:S01]  /*0580*/  LDC.64 R2, c[0x0][0x238] ;  /* 0x00008e00ff027b82 */ /* 0x000e220000000a00 */
[C---:B------:R-:W-:Y:S01]  /*0590*/  FMUL R20, R15.reuse, R6 ;  /* 0x000000060f147220 */ /* 0x040fe20000400000 */
[----:B------:R-:W-:Y:S01]  /*05a0*/  FMUL R6, R15, R0 ;  /* 0x000000000f067220 */ /* 0x000fe20000400000 */
[--C-:B----4-:R-:W-:Y:S01]  /*05b0*/  FADD R7, R8, -R16.reuse ;  /* 0x8000001008077221 */ /* 0x110fe20000000000 */
[--C-:B------:R-:W-:Y:S01]  /*05c0*/  FADD R9, R9, -R16.reuse ;  /* 0x8000001009097221 */ /* 0x100fe20000000000 */
[--C-:B------:R-:W-:Y:S01]  /*05d0*/  FADD R15, R10, -R16.reuse ;  /* 0x800000100a0f7221 */ /* 0x100fe20000000000 */
[C-C-:B-----5:R-:W-:Y:S01]  /*05e0*/  FFMA R0, R24.reuse, R5, R23.reuse ;  /* 0x0000000518007223 */ /* 0x160fe20000000017 */
[----:B------:R-:W-:Y:S01]  /*05f0*/  FADD R11, R11, -R16 ;  /* 0x800000100b0b7221 */ /* 0x000fe20000000000 */
[C-C-:B------:R-:W-:Y:S01]  /*0600*/  FFMA R4, R24.reuse, R4, R23.reuse ;  /* 0x0000000418047223 */ /* 0x140fe20000000017 */
[C-C-:B------:R-:W-:Y:S01]  /*0610*/  FFMA R5, R24.reuse, R20, R23.reuse ;  /* 0x0000001418057223 */ /* 0x140fe20000000017 */
[----:B------:R-:W-:Y:S01]  /*0620*/  FFMA R23, R24, R6, R23 ;  /* 0x0000000618177223 */ /* 0x000fe20000000017 */
[C---:B------:R-:W-:Y:S01]  /*0630*/  FMUL R7, R14.reuse, R7 ;  /* 0x000000070e077220 */ /* 0x040fe20000400000 */
[C---:B------:R-:W-:Y:S01]  /*0640*/  FMUL R8, R14.reuse, R9 ;  /* 0x000000090e087220 */ /* 0x040fe20000400000 */
[C---:B------:R-:W-:Y:S01]  /*0650*/  FMUL R6, R14.reuse, R15 ;  /* 0x0000000f0e067220 */ /* 0x040fe20000400000 */
[----:B------:R-:W-:Y:S01]  /*0660*/  FMUL R14, R14, R11 ;  /* 0x0000000b0e0e7220 */ /* 0x000fe20000400000 */
[C-C-:B------:R-:W-:Y:S01]  /*0670*/  FFMA R9, R12.reuse, R7, R13.reuse ;  /* 0x000000070c097223 */ /* 0x140fe2000000000d */
[C-C-:B------:R-:W-:Y:S01]  /*0680*/  FFMA R8, R12.reuse, R8, R13.reuse ;  /* 0x000000080c087223 */ /* 0x140fe2000000000d */
[C-C-:B------:R-:W-:Y:S01]  /*0690*/  FFMA R10, R12.reuse, R6, R13.reuse ;  /* 0x000000060c0a7223 */ /* 0x140fe2000000000d */
[----:B------:R-:W-:Y:S01]  /*06a0*/  FFMA R14, R12, R14, R13 ;  /* 0x0000000e0c0e7223 */ /* 0x000fe2000000000d */
[----:B------:R-:W-:-:S02]  /*06b0*/  FSETP.GEU.AND P6, PT, R23, RZ, PT ;  /* 0x000000ff1700720b */ /* 0x000fc40003fce000 */
[----:B------:R-:W-:Y:S02]  /*06c0*/  FSETP.GEU.AND P0, PT, R5, RZ, PT ;  /* 0x000000ff0500720b */ /* 0x000fe40003f0e000 */
[----:B------:R-:W-:Y:S02]  /*06d0*/  FSETP.GEU.AND P1, PT, R4, RZ, PT ;  /* 0x000000ff0400720b */ /* 0x000fe40003f2e000 */
[----:B------:R-:W-:Y:S02]  /*06e0*/  FSETP.GEU.AND P3, PT, R14, RZ, PT ;  /* 0x000000ff0e00720b */ /* 0x000fe40003f6e000 */
[----:B------:R-:W-:Y:S02]  /*06f0*/  SEL R7, R23, RZ, P6 ;  /* 0x000000ff17077207 */ /* 0x000fe40003000000 */
[----:B------:R-:W-:Y:S02]  /*0700*/  FSETP.GEU.AND P2, PT, R0, RZ, PT ;  /* 0x000000ff0000720b */ /* 0x000fe40003f4e000 */
[----:B------:R-:W-:-:S02]  /*0710*/  FSETP.GEU.AND P4, PT, R10, RZ, PT ;  /* 0x000000ff0a00720b */ /* 0x000fc40003f8e000 */
[----:B------:R-:W-:Y:S02]  /*0720*/  FSETP.GEU.AND P5, PT, R9, RZ, PT ;  /* 0x000000ff0900720b */ /* 0x000fe40003fae000 */
[----:B------:R-:W-:Y:S02]  /*0730*/  FSETP.GEU.AND P6, PT, R8, RZ, PT ;  /* 0x000000ff0800720b */ /* 0x000fe40003fce000 */
[----:B------:R-:W-:Y:S01]  /*0740*/  SEL R6, R5, RZ, P0 ;  /* 0x000000ff05067207 */ /* 0x000fe20000000000 */
[----:B0-----:R-:W-:Y:S01]  /*0750*/  IMAD.WIDE R2, R18, 0x4, R2 ;  /* 0x0000000412027825 */ /* 0x001fe200078e0202 */
[----:B------:R-:W-:Y:S02]  /*0760*/  SEL R5, R4, RZ, P1 ;  /* 0x000000ff04057207 */ /* 0x000fe40000800000 */
[----:B------:R-:W-:Y:S02]  /*0770*/  SEL R15, R14, RZ, P3 ;  /* 0x000000ff0e0f7207 */ /* 0x000fe40001800000 */
[----:B------:R-:W-:-:S02]  /*0780*/  SEL R4, R0, RZ, P2 ;  /* 0x000000ff00047207 */ /* 0x000fc40001000000 */
[----:B------:R-:W-:Y:S02]  /*0790*/  SEL R14, R10, RZ, P4 ;  /* 0x000000ff0a0e7207 */ /* 0x000fe40002000000 */
[----:B------:R-:W-:Y:S02]  /*07a0*/  SEL R12, R9, RZ, P5 ;  /* 0x000000ff090c7207 */ /* 0x000fe40002800000 */
[----:B------:R-:W-:Y:S01]  /*07b0*/  SEL R13, R8, RZ, P6 ;  /* 0x000000ff080d7207 */ /* 0x000fe20003000000 */
[----:B------:R-:W-:Y:S04]  /*07c0*/  STG.E.128 desc[UR4][R2.64], R4 ;  /* 0x0000000402007986 */ /* 0x000fe8000c101d04 */
[----:B------:R-:W-:Y:S01]  /*07d0*/  STG.E.128 desc[UR4][R2.64+0x800], R12 ;  /* 0x0008000c02007986 */ /* 0x000fe2000c101d04 */
[----:B------:R-:W-:Y:S05]  /*07e0*/  EXIT ;  /* 0x000000000000794d */ /* 0x000fea0003800000 */
.L_x_0:
[----:B------:R-:W-:-:S00]  /*07f0*/  BRA `(.L_x_0) ;  /* 0xfffffffc00fc7947 */ /* 0x000fc0000383ffff */
[----:B------:R-:W-:-:S00]  /*0800*/  NOP ;  /* 0x0000000000007918 */ /* 0x000fc00000000000 */
[----:B------:R-:W-:-:S00]  /*0810*/  NOP ;  /* 0x0000000000007918 */ /* 0x000fc00000000000 */
[----:B------:R-:W-:-:S00]  /*0820*/  NOP ;  /* 0x0000000000007918 */ /* 0x000fc00000000000 */
[----:B------:R-:W-:-:S00]  /*0830*/  NOP ;  /* 0x0000000000007918 */ /* 0x000fc00000000000 */
[----:B------:R-:W-:-:S00]  /*0840*/  NOP ;  /* 0x0000000000007918 */ /* 0x000fc00000000000 */
[----:B------:R-:W-:-:S00]  /*0850*/  NOP ;  /* 0x0000000000007918 */ /* 0x000fc00000000000 */
[----:B------:R-:W-:-:S00]  /*0860*/  NOP ;  /* 0x0000000000007918 */ /* 0x000fc00000000000 */
[----:B------:R-:W-:-:S00]  /*0870*/  NOP ;  /* 0x0000000000007918 */ /* 0x000fc00000000000 */
.L_x_1:


//--------------------- .nv.global.init           --------------------------
	.section	.nv.global.init,"aw",@progbits
.nv.global.init:
	.type		_$_str,@object
	.size		_$_str,(_$_str_$_2 - _$_str)
_$_str:
        /*0000*/ 	.byte	0x5f, 0x5f, 0x43, 0x55, 0x44, 0x41, 0x5f, 0x46, 0x54, 0x5a, 0x00
	.type		_$_str_$_2,@object
	.size		_$_str_$_2,(.L_1 - _$_str_$_2)
_$_str_$_2:
        /*000b*/ 	.byte	0x5f, 0x5f, 0x43, 0x55, 0x44, 0x41, 0x5f, 0x50, 0x52, 0x45, 0x43, 0x5f, 0x53, 0x51, 0x52, 0x54
        /*001b*/ 	.byte	0x00
.L_1:


//--------------------- .nv.constant0.triton_poi_fused__native_batch_norm_legit_no_training_relu_0 --------------------------
	.section	.nv.constant0.triton_poi_fused__native_batch_norm_legit_no_training_relu_0,"a",@progbits
	.sectionflags	@""
	.align	4
.nv.constant0.triton_poi_fused__native_batch_norm_legit_no_training_relu_0:
	.zero		580
